//
// Generated by NVIDIA NVVM Compiler
//
// Compiler Build ID: CL-36424714
// Cuda compilation tools, release 13.0, V13.0.88
// Based on NVVM 20.0.0
//

.version 9.0
.target sm_100
.address_size 64

	// .globl	_Z12searchKernelPKiiPyj
// _ZZ12searchKernelPKiiPyjE11child_index has been demoted
// _ZZ12searchKernelPKiiPyjE9shared_gt has been demoted

.visible .entry _Z12searchKernelPKiiPyj(
	.param .u64 .ptr .align 1 _Z12searchKernelPKiiPyj_param_0,
	.param .u32 _Z12searchKernelPKiiPyj_param_1,
	.param .u64 .ptr .align 1 _Z12searchKernelPKiiPyj_param_2,
	.param .u32 _Z12searchKernelPKiiPyj_param_3
)
{
	.local .align 4 .b8 	__local_depot0[60];
	.reg .b64 	%SP;
	.reg .b64 	%SPL;
	.reg .pred 	%p<64>;
	.reg .b32 	%r<116>;
	.reg .b64 	%rd<24>;
	// demoted variable
	.shared .align 4 .u32 _ZZ12searchKernelPKiiPyjE11child_index;
	// demoted variable
	.shared .align 4 .b8 _ZZ12searchKernelPKiiPyjE9shared_gt[64];
	mov.u64 	%SPL, __local_depot0;
	ld.param.u64 	%rd4, [_Z12searchKernelPKiiPyj_param_0];
	ld.param.u32 	%r26, [_Z12searchKernelPKiiPyj_param_1];
	ld.param.u64 	%rd3, [_Z12searchKernelPKiiPyj_param_2];
	ld.param.u32 	%r27, [_Z12searchKernelPKiiPyj_param_3];
	cvta.to.global.u64 	%rd5, %rd4;
	add.u64 	%rd7, %SPL, 0;
	mov.b32 	%r28, 16;
	st.local.u32 	[%rd7], %r28;
	st.local.u32 	[%rd7+4], %r28;
	st.local.u32 	[%rd7+8], %r28;
	st.local.u32 	[%rd7+12], %r28;
	st.local.u32 	[%rd7+16], %r28;
	st.local.u32 	[%rd7+20], %r28;
	st.local.u32 	[%rd7+24], %r28;
	mov.b32 	%r29, 3;
	st.local.u32 	[%rd7+28], %r29;
	mov.b32 	%r30, 1;
	st.local.u32 	[%rd7+32], %r30;
	mov.b32 	%r31, 4;
	st.local.u32 	[%rd7+36], %r31;
	mov.b32 	%r32, 0;
	st.local.u32 	[%rd7+40], %r32;
	mov.b32 	%r33, 5;
	st.local.u32 	[%rd7+44], %r33;
	mov.b32 	%r34, 2;
	st.local.u32 	[%rd7+48], %r34;
	mov.b32 	%r35, 6;
	st.local.u32 	[%rd7+52], %r35;
	st.local.u32 	[%rd7+56], %r28;
	mov.u32 	%r1, %tid.x;
	shl.b32 	%r36, %r1, 2;
	mov.u32 	%r37, _ZZ12searchKernelPKiiPyjE9shared_gt;
	add.s32 	%r2, %r37, %r36;
	setp.ne.s32 	%p1, %r1, 7;
	add.s32 	%r3, %r1, -7;
	mul.wide.u32 	%rd8, %r1, 4;
	add.s64 	%rd1, %rd7, %rd8;
	shl.b32 	%r38, %r1, 1;
	add.s32 	%r4, %r38, -13;
	add.s64 	%rd2, %rd5, %rd8;
	ld.global.u32 	%r5, [%rd2];
	setp.gt.s32 	%p2, %r26, %r5;
	selp.u32 	%r39, 1, 0, %p2;
	st.shared.u32 	[%r2], %r39;
	bar.sync 	0;
	ld.shared.u32 	%r6, [%r2+4];
	or.pred  	%p4, %p1, %p2;
	@%p4 bra 	$L__BB0_2;
	mov.b32 	%r40, 0;
	st.shared.u32 	[_ZZ12searchKernelPKiiPyjE11child_index], %r40;
$L__BB0_2:
	setp.le.s32 	%p5, %r26, %r5;
	setp.gt.u32 	%p6, %r3, 6;
	setp.ne.s32 	%p7, %r6, 0;
	or.pred  	%p8, %p6, %p5;
	or.pred  	%p9, %p8, %p7;
	@%p9 bra 	$L__BB0_4;
	ld.local.u32 	%r41, [%rd1];
	shl.b32 	%r42, %r41, 2;
	add.s32 	%r44, %r37, %r42;
	ld.shared.u32 	%r45, [%r44];
	add.s32 	%r46, %r4, %r45;
	st.shared.u32 	[_ZZ12searchKernelPKiiPyjE11child_index], %r46;
$L__BB0_4:
	setp.ne.s32 	%p10, %r1, 7;
	bar.sync 	0;
	ld.shared.u32 	%r47, [_ZZ12searchKernelPKiiPyjE11child_index];
	shl.b32 	%r7, %r47, 4;
	mul.wide.u32 	%rd9, %r7, 4;
	add.s64 	%rd10, %rd2, %rd9;
	ld.global.u32 	%r8, [%rd10+60];
	setp.gt.s32 	%p11, %r26, %r8;
	selp.u32 	%r48, 1, 0, %p11;
	st.shared.u32 	[%r2], %r48;
	bar.sync 	0;
	ld.shared.u32 	%r9, [%r2+4];
	or.pred  	%p13, %p10, %p11;
	@%p13 bra 	$L__BB0_6;
	mov.b32 	%r49, 0;
	st.shared.u32 	[_ZZ12searchKernelPKiiPyjE11child_index], %r49;
$L__BB0_6:
	setp.le.s32 	%p14, %r26, %r8;
	setp.gt.u32 	%p15, %r3, 6;
	setp.ne.s32 	%p16, %r9, 0;
	or.pred  	%p17, %p15, %p14;
	or.pred  	%p18, %p17, %p16;
	@%p18 bra 	$L__BB0_8;
	ld.local.u32 	%r50, [%rd1];
	shl.b32 	%r51, %r50, 2;
	add.s32 	%r53, %r37, %r51;
	ld.shared.u32 	%r54, [%r53];
	add.s32 	%r55, %r4, %r54;
	st.shared.u32 	[_ZZ12searchKernelPKiiPyjE11child_index], %r55;
$L__BB0_8:
	setp.ne.s32 	%p19, %r1, 7;
	bar.sync 	0;
	ld.shared.u32 	%r56, [_ZZ12searchKernelPKiiPyjE11child_index];
	add.s32 	%r57, %r7, %r56;
	shl.b32 	%r10, %r57, 4;
	add.s32 	%r58, %r10, 255;
	mul.wide.u32 	%rd11, %r58, 4;
	add.s64 	%rd12, %rd2, %rd11;
	ld.global.u32 	%r11, [%rd12];
	setp.gt.s32 	%p20, %r26, %r11;
	selp.u32 	%r59, 1, 0, %p20;
	st.shared.u32 	[%r2], %r59;
	bar.sync 	0;
	ld.shared.u32 	%r12, [%r2+4];
	or.pred  	%p22, %p19, %p20;
	@%p22 bra 	$L__BB0_10;
	mov.b32 	%r60, 0;
	st.shared.u32 	[_ZZ12searchKernelPKiiPyjE11child_index], %r60;
$L__BB0_10:
	setp.le.s32 	%p23, %r26, %r11;
	setp.gt.u32 	%p24, %r3, 6;
	setp.ne.s32 	%p25, %r12, 0;
	or.pred  	%p26, %p24, %p23;
	or.pred  	%p27, %p26, %p25;
	@%p27 bra 	$L__BB0_12;
	ld.local.u32 	%r61, [%rd1];
	shl.b32 	%r62, %r61, 2;
	add.s32 	%r64, %r37, %r62;
	ld.shared.u32 	%r65, [%r64];
	add.s32 	%r66, %r4, %r65;
	st.shared.u32 	[_ZZ12searchKernelPKiiPyjE11child_index], %r66;
$L__BB0_12:
	setp.ne.s32 	%p28, %r1, 7;
	bar.sync 	0;
	ld.shared.u32 	%r67, [_ZZ12searchKernelPKiiPyjE11child_index];
	add.s32 	%r68, %r10, %r67;
	shl.b32 	%r13, %r68, 4;
	add.s32 	%r69, %r13, 4095;
	mul.wide.u32 	%rd13, %r69, 4;
	add.s64 	%rd14, %rd2, %rd13;
	ld.global.u32 	%r14, [%rd14];
	setp.gt.s32 	%p29, %r26, %r14;
	selp.u32 	%r70, 1, 0, %p29;
	st.shared.u32 	[%r2], %r70;
	bar.sync 	0;
	ld.shared.u32 	%r15, [%r2+4];
	or.pred  	%p31, %p28, %p29;
	@%p31 bra 	$L__BB0_14;
	mov.b32 	%r71, 0;
	st.shared.u32 	[_ZZ12searchKernelPKiiPyjE11child_index], %r71;
$L__BB0_14:
	setp.le.s32 	%p32, %r26, %r14;
	setp.gt.u32 	%p33, %r3, 6;
	setp.ne.s32 	%p34, %r15, 0;
	or.pred  	%p35, %p33, %p32;
	or.pred  	%p36, %p35, %p34;
	@%p36 bra 	$L__BB0_16;
	ld.local.u32 	%r72, [%rd1];
	shl.b32 	%r73, %r72, 2;
	add.s32 	%r75, %r37, %r73;
	ld.shared.u32 	%r76, [%r75];
	add.s32 	%r77, %r4, %r76;
	st.shared.u32 	[_ZZ12searchKernelPKiiPyjE11child_index], %r77;
$L__BB0_16:
	setp.ne.s32 	%p37, %r1, 7;
	bar.sync 	0;
	ld.shared.u32 	%r78, [_ZZ12searchKernelPKiiPyjE11child_index];
	add.s32 	%r16, %r13, %r78;
	mul.lo.s32 	%r79, %r16, %r27;
	add.s32 	%r17, %r79, 69904;
	add.s32 	%r80, %r79, 69901;
	mul.wide.u32 	%rd15, %r80, 4;
	add.s64 	%rd16, %rd2, %rd15;
	ld.global.u32 	%r18, [%rd16];
	setp.gt.s32 	%p38, %r26, %r18;
	selp.u32 	%r81, 1, 0, %p38;
	st.shared.u32 	[%r2], %r81;
	bar.sync 	0;
	ld.shared.u32 	%r19, [%r2+4];
	or.pred  	%p40, %p37, %p38;
	@%p40 bra 	$L__BB0_18;
	mov.b32 	%r82, 0;
	st.shared.u32 	[_ZZ12searchKernelPKiiPyjE11child_index], %r82;
$L__BB0_18:
	setp.le.s32 	%p41, %r26, %r18;
	setp.lt.u32 	%p42, %r1, 7;
	setp.ne.s32 	%p43, %r19, 0;
	or.pred  	%p44, %p42, %p41;
	or.pred  	%p45, %p44, %p43;
	@%p45 bra 	$L__BB0_20;
	ld.local.u32 	%r83, [%rd1];
	shl.b32 	%r84, %r83, 2;
	add.s32 	%r86, %r37, %r84;
	ld.shared.u32 	%r87, [%r86];
	add.s32 	%r88, %r4, %r87;
	st.shared.u32 	[_ZZ12searchKernelPKiiPyjE11child_index], %r88;
$L__BB0_20:
	setp.ne.s32 	%p46, %r1, 7;
	bar.sync 	0;
	ld.shared.u32 	%r20, [_ZZ12searchKernelPKiiPyjE11child_index];
	shl.b32 	%r89, %r20, 4;
	add.s32 	%r90, %r17, %r89;
	add.s32 	%r91, %r90, 1;
	mul.wide.u32 	%rd17, %r91, 4;
	add.s64 	%rd18, %rd2, %rd17;
	ld.global.u32 	%r21, [%rd18];
	setp.gt.s32 	%p47, %r26, %r21;
	selp.u32 	%r92, 1, 0, %p47;
	st.shared.u32 	[%r2], %r92;
	bar.sync 	0;
	ld.shared.u32 	%r22, [%r2+4];
	or.pred  	%p49, %p46, %p47;
	@%p49 bra 	$L__BB0_22;
	mov.b32 	%r93, 0;
	st.shared.u32 	[_ZZ12searchKernelPKiiPyjE11child_index], %r93;
$L__BB0_22:
	setp.le.s32 	%p50, %r26, %r21;
	setp.lt.u32 	%p51, %r1, 7;
	setp.ne.s32 	%p52, %r22, 0;
	or.pred  	%p53, %p51, %p50;
	or.pred  	%p54, %p53, %p52;
	@%p54 bra 	$L__BB0_24;
	ld.local.u32 	%r94, [%rd1];
	shl.b32 	%r95, %r94, 2;
	add.s32 	%r97, %r37, %r95;
	ld.shared.u32 	%r98, [%r97];
	add.s32 	%r99, %r4, %r98;
	st.shared.u32 	[_ZZ12searchKernelPKiiPyjE11child_index], %r99;
$L__BB0_24:
	setp.ne.s32 	%p55, %r1, 7;
	bar.sync 	0;
	ld.shared.u32 	%r100, [_ZZ12searchKernelPKiiPyjE11child_index];
	shl.b32 	%r101, %r20, 8;
	shl.b32 	%r102, %r100, 4;
	add.s32 	%r23, %r101, %r102;
	add.s32 	%r103, %r17, %r23;
	add.s32 	%r104, %r103, 5;
	mul.wide.u32 	%rd19, %r104, 4;
	add.s64 	%rd20, %rd2, %rd19;
	ld.global.u32 	%r24, [%rd20];
	setp.gt.s32 	%p56, %r26, %r24;
	selp.u32 	%r105, 1, 0, %p56;
	st.shared.u32 	[%r2], %r105;
	bar.sync 	0;
	ld.shared.u32 	%r25, [%r2+4];
	or.pred  	%p58, %p55, %p56;
	@%p58 bra 	$L__BB0_26;
	mov.b32 	%r106, 0;
	st.shared.u32 	[_ZZ12searchKernelPKiiPyjE11child_index], %r106;
$L__BB0_26:
	setp.le.s32 	%p59, %r26, %r24;
	setp.lt.u32 	%p60, %r1, 7;
	setp.ne.s32 	%p61, %r25, 0;
	or.pred  	%p62, %p60, %p59;
	or.pred  	%p63, %p62, %p61;
	@%p63 bra 	$L__BB0_28;
	ld.local.u32 	%r107, [%rd1];
	shl.b32 	%r108, %r107, 2;
	add.s32 	%r110, %r37, %r108;
	ld.shared.u32 	%r111, [%r110];
	add.s32 	%r112, %r4, %r111;
	st.shared.u32 	[_ZZ12searchKernelPKiiPyjE11child_index], %r112;
	add.s32 	%r113, %r112, %r23;
	shl.b32 	%r114, %r16, 4;
	or.b32  	%r115, %r113, %r114;
	cvt.u64.u32 	%rd21, %r115;
	cvta.to.global.u64 	%rd22, %rd3;
	atom.global.add.u64 	%rd23, [%rd22], %rd21;
$L__BB0_28:
	bar.sync 	0;
	ret;

}


// ===== COMPILED SASS (sm_100) =====

	.target	sm_100

	.elftype	@"ET_EXEC"


//--------------------- .note.nv.tkinfo           --------------------------
	.section	.note.nv.tkinfo,"",@"SHT_NOTE"
	.sectionflags	@"SHF_NOTE_NV_TKINFO"
	.tkinfo
        /*0018*/ 	.word	0x00000002
        /*0030*/ 	.string	""
        /*0030*/ 	.string	"ptxas"
        /*0030*/ 	.string	"Cuda compilation tools, release 13.0, V13.0.88"
        /*0030*/ 	.string	"Build cuda_13.0.r13.0/compiler.36424714_0"
        /*0030*/ 	.string	"-arch sm_100 -m 64 "



//--------------------- .note.nv.cuinfo           --------------------------
	.section	.note.nv.cuinfo,"",@"SHT_NOTE"
	.sectionflags	@"SHF_NOTE_NV_CUINFO"
        /*0018*/ 	.short	0x0002
        /*001a*/ 	.short	0x0064
        /*001c*/ 	.short	0x0082
	.zero		2


//--------------------- .nv.info                  --------------------------
	.section	.nv.info,"",@"SHT_CUDA_INFO"
	.align	4


	//----- nvinfo : EIATTR_REGCOUNT
	.align		4
        /*0000*/ 	.byte	0x04, 0x2f
        /*0002*/ 	.short	(.L_1 - .L_0)
	.align		4
.L_0:
        /*0004*/ 	.word	index@(_Z12searchKernelPKiiPyj)
        /*0008*/ 	.word	0x00000012


	//----- nvinfo : EIATTR_FRAME_SIZE
	.align		4
.L_1:
        /*000c*/ 	.byte	0x04, 0x11
        /*000e*/ 	.short	(.L_3 - .L_2)
	.align		4
.L_2:
        /*0010*/ 	.word	index@(_Z12searchKernelPKiiPyj)
        /*0014*/ 	.word	0x00000000


	//----- nvinfo : EIATTR_MIN_STACK_SIZE
	.align		4
.L_3:
        /*0018*/ 	.byte	0x04, 0x12
        /*001a*/ 	.short	(.L_5 - .L_4)
	.align		4
.L_4:
        /*001c*/ 	.word	index@(_Z12searchKernelPKiiPyj)
        /*0020*/ 	.word	0x00000000
.L_5:


//--------------------- .nv.compat                --------------------------
	.section	.nv.compat,"",@"SHT_CUDA_COMPAT_INFO"
	.align	4
        /*0000*/ 	.byte	0x02, 0x09, 0x00, 0x00, 0x02, 0x02, 0x01, 0x00, 0x02, 0x05, 0x05, 0x00, 0x03, 0x07, 0x01, 0x01
        /*0010*/ 	.byte	0x02, 0x03, 0x00, 0x00, 0x02, 0x06, 0x01, 0x00, 0x04, 0x0b, 0x08, 0x00, 0x09, 0x00, 0x00, 0x00
        /*0020*/ 	.byte	0x00, 0x00, 0x00, 0x00


//--------------------- .nv.info._Z12searchKernelPKiiPyj --------------------------
	.section	.nv.info._Z12searchKernelPKiiPyj,"",@"SHT_CUDA_INFO"
	.sectionflags	@""
	.align	4


	//----- nvinfo : EIATTR_CUDA_API_VERSION
	.align		4
        /*0000*/ 	.byte	0x04, 0x37
        /*0002*/ 	.short	(.L_7 - .L_6)
.L_6:
        /*0004*/ 	.word	0x00000082


	//----- nvinfo : EIATTR_KPARAM_INFO
	.align		4
.L_7:
        /*0008*/ 	.byte	0x04, 0x17
        /*000a*/ 	.short	(.L_9 - .L_8)
.L_8:
        /*000c*/ 	.word	0x00000000
        /*0010*/ 	.short	0x0003
        /*0012*/ 	.short	0x0018
        /*0014*/ 	.byte	0x00, 0xf0, 0x11, 0x00


	//----- nvinfo : EIATTR_KPARAM_INFO
	.align		4
.L_9:
        /*0018*/ 	.byte	0x04, 0x17
        /*001a*/ 	.short	(.L_11 - .L_10)
.L_10:
        /*001c*/ 	.word	0x00000000
        /*0020*/ 	.short	0x0002
        /*0022*/ 	.short	0x0010
        /*0024*/ 	.byte	0x00, 0xf5, 0x21, 0x00


	//----- nvinfo : EIATTR_KPARAM_INFO
	.align		4
.L_11:
        /*0028*/ 	.byte	0x04, 0x17
        /*002a*/ 	.short	(.L_13 - .L_12)
.L_12:
        /*002c*/ 	.word	0x00000000
        /*0030*/ 	.short	0x0001
        /*0032*/ 	.short	0x0008
        /*0034*/ 	.byte	0x00, 0xf0, 0x11, 0x00


	//----- nvinfo : EIATTR_KPARAM_INFO
	.align		4
.L_13:
        /*0038*/ 	.byte	0x04, 0x17
        /*003a*/ 	.short	(.L_15 - .L_14)
.L_14:
        /*003c*/ 	.word	0x00000000
        /*0040*/ 	.short	0x0000
        /*0042*/ 	.short	0x0000
        /*0044*/ 	.byte	0x00, 0xf5, 0x21, 0x00


	//----- nvinfo : EIATTR_SPARSE_MMA_MASK
	.align		4
.L_15:
        /*0048*/ 	.byte	0x03, 0x50
        /*004a*/ 	.short	0x0000


	//----- nvinfo : EIATTR_MAXREG_COUNT
	.align		4
        /*004c*/ 	.byte	0x03, 0x1b
        /*004e*/ 	.short	0x00ff


	//----- nvinfo : EIATTR_NUM_BARRIERS
	.align		4
        /*0050*/ 	.byte	0x02, 0x4c
        /*0052*/ 	.byte	0x01
	.zero		1


	//----- nvinfo : EIATTR_MERCURY_ISA_VERSION
	.align		4
        /*0054*/ 	.byte	0x03, 0x5f
        /*0056*/ 	.short	0x0101


	//----- nvinfo : EIATTR_VRC_CTA_INIT_COUNT
	.align		4
        /*0058*/ 	.byte	0x02, 0x4a
	.zero		1
	.zero		1


	//----- nvinfo : EIATTR_EXIT_INSTR_OFFSETS
	.align		4
        /*005c*/ 	.byte	0x04, 0x1c
        /*005e*/ 	.short	(.L_17 - .L_16)


	//   ....[0]....
.L_16:
        /*0060*/ 	.word	0x00001880


	//----- nvinfo : EIATTR_CRS_STACK_SIZE
	.align		4
.L_17:
        /*0064*/ 	.byte	0x04, 0x1e
        /*0066*/ 	.short	(.L_19 - .L_18)
.L_18:
        /*0068*/ 	.word	0x00000000


	//----- nvinfo : EIATTR_CBANK_PARAM_SIZE
	.align		4
.L_19:
        /*006c*/ 	.byte	0x03, 0x19
        /*006e*/ 	.short	0x001c


	//----- nvinfo : EIATTR_PARAM_CBANK
	.align		4
        /*0070*/ 	.byte	0x04, 0x0a
        /*0072*/ 	.short	(.L_21 - .L_20)
	.align		4
.L_20:
        /*0074*/ 	.word	index@(.nv.constant0._Z12searchKernelPKiiPyj)
        /*0078*/ 	.short	0x0380
        /*007a*/ 	.short	0x001c


	//----- nvinfo : EIATTR_SW_WAR
	.align		4
.L_21:
        /*007c*/ 	.byte	0x04, 0x36
        /*007e*/ 	.short	(.L_23 - .L_22)
.L_22:
        /*0080*/ 	.word	0x00000008
.L_23:


//--------------------- .nv.callgraph             --------------------------
	.section	.nv.callgraph,"",@"SHT_CUDA_CALLGRAPH"
	.align	4
	.sectionentsize	8
	.align		4
        /*0000*/ 	.word	0x00000000
	.align		4
        /*0004*/ 	.word	0xffffffff
	.align		4
        /*0008*/ 	.word	0x00000000
	.align		4
        /*000c*/ 	.word	0xfffffffe
	.align		4
        /*0010*/ 	.word	0x00000000
	.align		4
        /*0014*/ 	.word	0xfffffffd
	.align		4
        /*0018*/ 	.word	0x00000000
	.align		4
        /*001c*/ 	.word	0xfffffffc


//--------------------- .text._Z12searchKernelPKiiPyj --------------------------
	.section	.text._Z12searchKernelPKiiPyj,"ax",@progbits
	.align	128
        .global         _Z12searchKernelPKiiPyj
        .type           _Z12searchKernelPKiiPyj,@function
        .size           _Z12searchKernelPKiiPyj,(.L_x_15 - _Z12searchKernelPKiiPyj)
        .other          _Z12searchKernelPKiiPyj,@"STO_CUDA_ENTRY STV_DEFAULT"
_Z12searchKernelPKiiPyj:
.text._Z12searchKernelPKiiPyj:
[----:B------:R-:W-:Y:S01]  /*0000*/  LDC R1, c[0x0][0x37c] ;  /* 0x0000df00ff017b82 */ /* 0x000fe20000000800 */
[----:B------:R-:W0:Y:S07]  /*0010*/  S2R R0, SR_TID.X ;  /* 0x0000000000007919 */ /* 0x000e2e0000002100 */
[----:B------:R-:W0:Y:S01]  /*0020*/  LDC.64 R2, c[0x0][0x380] ;  /* 0x0000e000ff027b82 */ /* 0x000e220000000a00 */
[----:B------:R-:W1:Y:S01]  /*0030*/  LDCU.64 UR4, c[0x0][0x358] ;  /* 0x00006b00ff0477ac */ /* 0x000e620008000a00 */
[----:B------:R-:W2:Y:S01]  /*0040*/  S2R R13, SR_CgaCtaId ;  /* 0x00000000000d7919 */ /* 0x000ea20000008800 */
[----:B------:R-:W3:Y:S01]  /*0050*/  LDCU UR6, c[0x0][0x388] ;  /* 0x00007100ff0677ac */ /* 0x000ee20008000800 */
[----:B0-----:R-:W-:-:S05]  /*0060*/  IMAD.WIDE.U32 R2, R0, 0x4, R2 ;  /* 0x0000000400027825 */ /* 0x001fca00078e0002 */
[----:B-1----:R-:W3:Y:S01]  /*0070*/  LDG.E R8, desc[UR4][R2.64] ;  /* 0x0000000402087981 */ /* 0x002ee2000c1e1900 */
[----:B------:R-:W-:Y:S01]  /*0080*/  MOV R10, 0x400 ;  /* 0x00000400000a7802 */ /* 0x000fe20000000f00 */
[----:B------:R-:W-:Y:S01]  /*0090*/  VIADD R9, R0, 0xfffffff9 ;  /* 0xfffffff900097836 */ /* 0x000fe20000000000 */
[----:B------:R-:W-:Y:S03]  /*00a0*/  BSSY.RECONVERGENT B0, `(.L_x_0) ;  /* 0x0000036000007945 */ /* 0x000fe60003800200 */
[----:B------:R-:W-:-:S05]  /*00b0*/  VIADD R5, R10, 0x4 ;  /* 0x000000040a057836 */ /* 0x000fca0000000000 */
[----:B--2---:R-:W-:-:S05]  /*00c0*/  LEA R5, R13, R5, 0x18 ;  /* 0x000000050d057211 */ /* 0x004fca00078ec0ff */
[----:B------:R-:W-:Y:S01]  /*00d0*/  IMAD R6, R0, 0x4, R5 ;  /* 0x0000000400067824 */ /* 0x000fe200078e0205 */
[C---:B---3--:R-:W-:Y:S02]  /*00e0*/  ISETP.GE.AND P0, PT, R8.reuse, UR6, PT ;  /* 0x0000000608007c0c */ /* 0x048fe4000bf06270 */
[----:B------:R-:W-:Y:S01]  /*00f0*/  ISETP.GE.AND P1, PT, R8, UR6, PT ;  /* 0x0000000608007c0c */ /* 0x000fe2000bf26270 */
[C---:B------:R-:W-:Y:S01]  /*0100*/  IMAD.SHL.U32 R8, R0.reuse, 0x4, RZ ;  /* 0x0000000400087824 */ /* 0x040fe200078e00ff */
[----:B------:R-:W-:Y:S02]  /*0110*/  SEL R7, RZ, 0x1, P0 ;  /* 0x00000001ff077807 */ /* 0x000fe40000000000 */
[----:B------:R-:W-:Y:S02]  /*0120*/  ISETP.NE.OR P0, PT, R0, 0x7, !P0 ;  /* 0x000000070000780c */ /* 0x000fe40004705670 */
[----:B------:R-:W-:Y:S01]  /*0130*/  ISETP.GT.U32.OR P1, PT, R9, 0x6, P1 ;  /* 0x000000060900780c */ /* 0x000fe20000f24470 */
[----:B------:R0:W-:Y:S01]  /*0140*/  STS [R6], R7 ;  /* 0x0000000706007388 */ /* 0x0001e20000000800 */
[----:B------:R-:W-:Y:S09]  /*0150*/  BAR.SYNC.DEFER_BLOCKING 0x0 ;  /* 0x0000000000007b1d */ /* 0x000ff20000010000 */
[----:B------:R-:W-:-:S02]  /*0160*/  @!P0 LEA R11, R13, R10, 0x18 ;  /* 0x0000000a0d0b8211 */ /* 0x000fc400078ec0ff */
[----:B0-----:R-:W-:Y:S01]  /*0170*/  LEA R7, R0, 0xfffffff3, 0x1 ;  /* 0xfffffff300077811 */ /* 0x001fe200078e08ff */
[----:B------:R-:W0:Y:S04]  /*0180*/  LDS R4, [R6+0x4] ;  /* 0x0000040006047984 */ /* 0x000e280000000800 */
[----:B------:R1:W-:Y:S01]  /*0190*/  @!P0 STS [R11], RZ ;  /* 0x000000ff0b008388 */ /* 0x0003e20000000800 */
[----:B0-----:R-:W-:Y:S02]  /*01a0*/  ISETP.NE.OR P1, PT, R4, RZ, P1 ;  /* 0x000000ff0400720c */ /* 0x001fe40000f25670 */
[----:B------:R-:W-:-:S11]  /*01b0*/  LEA R4, R13, R10, 0x18 ;  /* 0x0000000a0d047211 */ /* 0x000fd600078ec0ff */
[----:B-1----:R-:W-:Y:S05]  /*01c0*/  @P1 BRA `(.L_x_1) ;  /* 0x00000000008c1947 */ /* 0x002fea0003800000 */
[C---:B------:R-:W-:Y:S02]  /*01d0*/  ISETP.EQ.AND P0, PT, R8.reuse, RZ, PT ;  /* 0x000000ff0800720c */ /* 0x040fe40003f02270 */
[C---:B------:R-:W-:Y:S02]  /*01e0*/  ISETP.EQ.AND P3, PT, R8.reuse, 0x4, PT ;  /* 0x000000040800780c */ /* 0x040fe40003f62270 */
[C---:B------:R-:W-:Y:S02]  /*01f0*/  ISETP.EQ.AND P2, PT, R8.reuse, 0x8, PT ;  /* 0x000000080800780c */ /* 0x040fe40003f42270 */
[----:B------:R-:W-:Y:S02]  /*0200*/  ISETP.EQ.AND P1, PT, R8, 0xc, PT ;  /* 0x0000000c0800780c */ /* 0x000fe40003f22270 */
[----:B------:R-:W-:-:S05]  /*0210*/  LEA R13, R13, R10, 0x18 ;  /* 0x0000000a0d0d7211 */ /* 0x000fca00078ec0ff */
[----:B------:R-:W-:Y:S01]  /*0220*/  @P0 IMAD.MOV.U32 R11, RZ, RZ, 0x10 ;  /* 0x00000010ff0b0424 */ /* 0x000fe200078e00ff */
[C---:B------:R-:W-:Y:S01]  /*0230*/  ISETP.EQ.AND P0, PT, R8.reuse, 0x10, PT ;  /* 0x000000100800780c */ /* 0x040fe20003f02270 */
[----:B------:R-:W-:Y:S01]  /*0240*/  @P3 IMAD.MOV.U32 R11, RZ, RZ, 0x10 ;  /* 0x00000010ff0b3424 */ /* 0x000fe200078e00ff */
[C---:B------:R-:W-:Y:S01]  /*0250*/  ISETP.EQ.AND P3, PT, R8.reuse, 0x14, PT ;  /* 0x000000140800780c */ /* 0x040fe20003f62270 */
[----:B------:R-:W-:Y:S01]  /*0260*/  @P2 IMAD.MOV.U32 R11, RZ, RZ, 0x10 ;  /* 0x00000010ff0b2424 */ /* 0x000fe200078e00ff */
[C---:B------:R-:W-:Y:S01]  /*0270*/  ISETP.EQ.AND P2, PT, R8.reuse, 0x18, PT ;  /* 0x000000180800780c */ /* 0x040fe20003f42270 */
[----:B------:R-:W-:Y:S01]  /*0280*/  @P1 IMAD.MOV.U32 R11, RZ, RZ, 0x10 ;  /* 0x00000010ff0b1424 */ /* 0x000fe200078e00ff */
[----:B------:R-:W-:-:S07]  /*0290*/  ISETP.EQ.AND P1, PT, R8, 0x1c, PT ;  /* 0x0000001c0800780c */ /* 0x000fce0003f22270 */
        /* <DEDUP_REMOVED lines=12> */
[----:B------:R-:W-:Y:S01]  /*0360*/  @P2 IMAD.MOV.U32 R11, RZ, RZ, RZ ;  /* 0x000000ffff0b2224 */ /* 0x000fe200078e00ff */
[----:B------:R-:W-:Y:S01]  /*0370*/  ISETP.EQ.AND P2, PT, R8, 0x38, PT ;  /* 0x000000380800780c */ /* 0x000fe20003f42270 */
[----:B------:R-:W-:-:S08]  /*0380*/  @P1 IMAD.MOV.U32 R11, RZ, RZ, 0x5 ;  /* 0x00000005ff0b1424 */ /* 0x000fd000078e00ff */
[----:B------:R-:W-:Y:S02]  /*0390*/  @P0 IMAD.MOV.U32 R11, RZ, RZ, 0x2 ;  /* 0x00000002ff0b0424 */ /* 0x000fe400078e00ff */
[----:B------:R-:W-:Y:S02]  /*03a0*/  @P3 IMAD.MOV.U32 R11, RZ, RZ, 0x6 ;  /* 0x00000006ff0b3424 */ /* 0x000fe400078e00ff */
[----:B------:R-:W-:-:S04]  /*03b0*/  @P2 IMAD.MOV.U32 R11, RZ, RZ, 0x10 ;  /* 0x00000010ff0b2424 */ /* 0x000fc800078e00ff */
[----:B------:R-:W-:-:S05]  /*03c0*/  IMAD R11, R11, 0x4, R5 ;  /* 0x000000040b0b7824 */ /* 0x000fca00078e0205 */
[----:B------:R-:W0:Y:S02]  /*03d0*/  LDS R12, [R11] ;  /* 0x000000000b0c7984 */ /* 0x000e240000000800 */
[----:B0-----:R-:W-:-:S05]  /*03e0*/  IMAD.IADD R12, R7, 0x1, R12 ;  /* 0x00000001070c7824 */ /* 0x001fca00078e020c */
[----:B------:R0:W-:Y:S02]  /*03f0*/  STS [R13], R12 ;  /* 0x0000000c0d007388 */ /* 0x0001e40000000800 */
.L_x_1:
[----:B------:R-:W-:Y:S05]  /*0400*/  BSYNC.RECONVERGENT B0 ;  /* 0x0000000000007941 */ /* 0x000fea0003800200 */
.L_x_0:
[----:B------:R-:W-:Y:S06]  /*0410*/  BAR.SYNC.DEFER_BLOCKING 0x0 ;  /* 0x0000000000007b1d */ /* 0x000fec0000010000 */
[----:B------:R-:W0:Y:S02]  /*0420*/  LDS R10, [R4] ;  /* 0x00000000040a7984 */ /* 0x000e240000000800 */
[----:B0-----:R-:W-:-:S04]  /*0430*/  IMAD.SHL.U32 R13, R10, 0x10, RZ ;  /* 0x000000100a0d7824 */ /* 0x001fc800078e00ff */
[----:B------:R-:W-:-:S06]  /*0440*/  IMAD.WIDE.U32 R10, R13, 0x4, R2 ;  /* 0x000000040d0a7825 */ /* 0x000fcc00078e0002 */
[----:B------:R-:W2:Y:S01]  /*0450*/  LDG.E R10, desc[UR4][R10.64+0x3c] ;  /* 0x00003c040a0a7981 */ /* 0x000ea2000c1e1900 */
[----:B------:R-:W-:Y:S01]  /*0460*/  BSSY.RECONVERGENT B0, `(.L_x_2) ;  /* 0x000002e000007945 */ /* 0x000fe20003800200 */
[C---:B--2---:R-:W-:Y:S02]  /*0470*/  ISETP.GE.AND P0, PT, R10.reuse, UR6, PT ;  /* 0x000000060a007c0c */ /* 0x044fe4000bf06270 */
[----:B------:R-:W-:Y:S02]  /*0480*/  ISETP.GE.AND P1, PT, R10, UR6, PT ;  /* 0x000000060a007c0c */ /* 0x000fe4000bf26270 */
[----:B------:R-:W-:Y:S02]  /*0490*/  SEL R15, RZ, 0x1, P0 ;  /* 0x00000001ff0f7807 */ /* 0x000fe40000000000 */
[----:B------:R-:W-:Y:S02]  /*04a0*/  ISETP.NE.OR P0, PT, R0, 0x7, !P0 ;  /* 0x000000070000780c */ /* 0x000fe40004705670 */
[----:B------:R-:W-:Y:S01]  /*04b0*/  ISETP.GT.U32.OR P1, PT, R9, 0x6, P1 ;  /* 0x000000060900780c */ /* 0x000fe20000f24470 */
[----:B------:R-:W-:Y:S01]  /*04c0*/  STS [R6], R15 ;  /* 0x0000000f06007388 */ /* 0x000fe20000000800 */
[----:B------:R-:W-:Y:S06]  /*04d0*/  BAR.SYNC.DEFER_BLOCKING 0x0 ;  /* 0x0000000000007b1d */ /* 0x000fec0000010000 */
[----:B------:R-:W0:Y:S04]  /*04e0*/  LDS R12, [R6+0x4] ;  /* 0x00000400060c7984 */ /* 0x000e280000000800 */
[----:B------:R1:W-:Y:S01]  /*04f0*/  @!P0 STS [R4], RZ ;  /* 0x000000ff04008388 */ /* 0x0003e20000000800 */
[----:B0-----:R-:W-:-:S13]  /*0500*/  ISETP.NE.OR P1, PT, R12, RZ, P1 ;  /* 0x000000ff0c00720c */ /* 0x001fda0000f25670 */
[----:B-1----:R-:W-:Y:S05]  /*0510*/  @P1 BRA `(.L_x_3) ;  /* 0x0000000000881947 */ /* 0x002fea0003800000 */
[C---:B------:R-:W-:Y:S02]  /*0520*/  ISETP.EQ.AND P0, PT, R8.reuse, RZ, PT ;  /* 0x000000ff0800720c */ /* 0x040fe40003f02270 */
[C---:B------:R-:W-:Y:S02]  /*0530*/  ISETP.EQ.AND P3, PT, R8.reuse, 0x4, PT ;  /* 0x000000040800780c */ /* 0x040fe40003f62270 */
[C---:B------:R-:W-:Y:S02]  /*0540*/  ISETP.EQ.AND P2, PT, R8.reuse, 0x8, PT ;  /* 0x000000080800780c */ /* 0x040fe40003f42270 */
        /* <DEDUP_REMOVED lines=27> */
[----:B------:R-:W-:-:S06]  /*0700*/  IMAD R10, R10, 0x4, R5 ;  /* 0x000000040a0a7824 */ /* 0x000fcc00078e0205 */
[----:B------:R-:W0:Y:S02]  /*0710*/  LDS R10, [R10] ;  /* 0x000000000a0a7984 */ /* 0x000e240000000800 */
[----:B0-----:R-:W-:-:S05]  /*0720*/  IMAD.IADD R11, R7, 0x1, R10 ;  /* 0x00000001070b7824 */ /* 0x001fca00078e020a */
[----:B------:R0:W-:Y:S02]  /*0730*/  STS [R4], R11 ;  /* 0x0000000b04007388 */ /* 0x0001e40000000800 */
.L_x_3:
[----:B------:R-:W-:Y:S05]  /*0740*/  BSYNC.RECONVERGENT B0 ;  /* 0x0000000000007941 */ /* 0x000fea0003800200 */
.L_x_2:
[----:B------:R-:W-:Y:S06]  /*0750*/  BAR.SYNC.DEFER_BLOCKING 0x0 ;  /* 0x0000000000007b1d */ /* 0x000fec0000010000 */
[----:B------:R-:W1:Y:S02]  /*0760*/  LDS R10, [R4] ;  /* 0x00000000040a7984 */ /* 0x000e640000000800 */
[----:B-1----:R-:W-:-:S05]  /*0770*/  IMAD.IADD R13, R13, 0x1, R10 ;  /* 0x000000010d0d7824 */ /* 0x002fca00078e020a */
[----:B0-----:R-:W-:-:S05]  /*0780*/  LEA R11, R13, 0xff, 0x4 ;  /* 0x000000ff0d0b7811 */ /* 0x001fca00078e20ff */
        /* <DEDUP_REMOVED lines=48> */
.L_x_5:
[----:B------:R-:W-:Y:S05]  /*0a90*/  BSYNC.RECONVERGENT B0 ;  /* 0x0000000000007941 */ /* 0x000fea0003800200 */
.L_x_4:
[----:B------:R-:W-:Y:S06]  /*0aa0*/  BAR.SYNC.DEFER_BLOCKING 0x0 ;  /* 0x0000000000007b1d */ /* 0x000fec0000010000 */
[----:B------:R-:W1:Y:S02]  /*0ab0*/  LDS R10, [R4] ;  /* 0x00000000040a7984 */ /* 0x000e640000000800 */
[----:B-1----:R-:W-:-:S05]  /*0ac0*/  IMAD R13, R13, 0x10, R10 ;  /* 0x000000100d0d7824 */ /* 0x002fca00078e020a */
        /* <DEDUP_REMOVED lines=49> */
.L_x_7:
[----:B------:R-:W-:Y:S05]  /*0de0*/  BSYNC.RECONVERGENT B0 ;  /* 0x0000000000007941 */ /* 0x000fea0003800200 */
.L_x_6:
[----:B------:R-:W-:Y:S08]  /*0df0*/  BAR.SYNC.DEFER_BLOCKING 0x0 ;  /* 0x0000000000007b1d */ /* 0x000ff00000010000 */
[----:B------:R-:W0:Y:S01]  /*0e00*/  LDC R14, c[0x0][0x398] ;  /* 0x0000e600ff0e7b82 */ /* 0x000e220000000800 */
[----:B------:R-:W1:Y:S02]  /*0e10*/  LDS R10, [R4] ;  /* 0x00000000040a7984 */ /* 0x000e640000000800 */
[----:B-1----:R-:W-:-:S04]  /*0e20*/  IMAD R9, R13, 0x10, R10 ;  /* 0x000000100d097824 */ /* 0x002fc800078e020a */
[----:B0-----:R-:W-:-:S04]  /*0e30*/  IMAD R11, R9, R14, 0x1110d ;  /* 0x0001110d090b7424 */ /* 0x001fc800078e020e */
[----:B------:R-:W-:-:S06]  /*0e40*/  IMAD.WIDE.U32 R10, R11, 0x4, R2 ;  /* 0x000000040b0a7825 */ /* 0x000fcc00078e0002 */
[----:B------:R-:W2:Y:S01]  /*0e50*/  LDG.E R10, desc[UR4][R10.64] ;  /* 0x000000040a0a7981 */ /* 0x000ea2000c1e1900 */
[----:B------:R-:W-:Y:S01]  /*0e60*/  BSSY.RECONVERGENT B0, `(.L_x_8) ;  /* 0x000002e000007945 */ /* 0x000fe20003800200 */
[C---:B--2---:R-:W-:Y:S02]  /*0e70*/  ISETP.GE.AND P0, PT, R10.reuse, UR6, PT ;  /* 0x000000060a007c0c */ /* 0x044fe4000bf06270 */
[----:B------:R-:W-:Y:S02]  /*0e80*/  ISETP.GE.AND P1, PT, R10, UR6, PT ;  /* 0x000000060a007c0c */ /* 0x000fe4000bf26270 */
[----:B------:R-:W-:Y:S02]  /*0e90*/  SEL R13, RZ, 0x1, P0 ;  /* 0x00000001ff0d7807 */ /* 0x000fe40000000000 */
[C---:B------:R-:W-:Y:S02]  /*0ea0*/  ISETP.NE.OR P0, PT, R0.reuse, 0x7, !P0 ;  /* 0x000000070000780c */ /* 0x040fe40004705670 */
[----:B------:R-:W-:Y:S01]  /*0eb0*/  ISETP.LT.U32.OR P1, PT, R0, 0x7, P1 ;  /* 0x000000070000780c */ /* 0x000fe20000f21470 */
        /* <DEDUP_REMOVED lines=40> */
.L_x_9:
[----:B------:R-:W-:Y:S05]  /*1140*/  BSYNC.RECONVERGENT B0 ;  /* 0x0000000000007941 */ /* 0x000fea0003800200 */
.L_x_8:
[----:B------:R-:W-:Y:S01]  /*1150*/  BAR.SYNC.DEFER_BLOCKING 0x0 ;  /* 0x0000000000007b1d */ /* 0x000fe20000010000 */
[----:B------:R-:W-:-:S05]  /*1160*/  IMAD R15, R9, R14, 0x11110 ;  /* 0x00011110090f7424 */ /* 0x000fca00078e020e */
[----:B------:R-:W1:Y:S02]  /*1170*/  LDS R12, [R4] ;  /* 0x00000000040c7984 */ /* 0x000e640000000800 */
[----:B-1----:R-:W-:-:S04]  /*1180*/  IMAD R10, R12, 0x10, R15 ;  /* 0x000000100c0a7824 */ /* 0x002fc800078e020f */
[----:B0-----:R-:W-:-:S04]  /*1190*/  VIADD R11, R10, 0x1 ;  /* 0x000000010a0b7836 */ /* 0x001fc80000000000 */
        /* <DEDUP_REMOVED lines=48> */
.L_x_11:
[----:B------:R-:W-:Y:S05]  /*14a0*/  BSYNC.RECONVERGENT B0 ;  /* 0x0000000000007941 */ /* 0x000fea0003800200 */
.L_x_10:
[----:B------:R-:W-:Y:S06]  /*14b0*/  BAR.SYNC.DEFER_BLOCKING 0x0 ;  /* 0x0000000000007b1d */ /* 0x000fec0000010000 */
[----:B0-----:R-:W0:Y:S02]  /*14c0*/  LDS R11, [R4] ;  /* 0x00000000040b7984 */ /* 0x001e240000000800 */
[----:B0-----:R-:W-:-:S04]  /*14d0*/  IMAD R12, R12, 0x10, R11 ;  /* 0x000000100c0c7824 */ /* 0x001fc800078e020b */
[----:B------:R-:W-:-:S05]  /*14e0*/  IMAD.SHL.U32 R12, R12, 0x10, RZ ;  /* 0x000000100c0c7824 */ /* 0x000fca00078e00ff */
[----:B------:R-:W-:-:S05]  /*14f0*/  IADD3 R11, PT, PT, R15, 0x5, R12 ;  /* 0x000000050f0b7810 */ /* 0x000fca0007ffe00c */
        /* <DEDUP_REMOVED lines=14> */
[C---:B------:R-:W-:Y:S01]  /*15e0*/  ISETP.EQ.AND P0, PT, R8.reuse, RZ, PT ;  /* 0x000000ff0800720c */ /* 0x040fe20003f02270 */
[----:B------:R-:W0:Y:S01]  /*15f0*/  LDC.64 R10, c[0x0][0x390] ;  /* 0x0000e400ff0a7b82 */ /* 0x000e220000000a00 */
[C---:B------:R-:W-:Y:S01]  /*1600*/  ISETP.EQ.AND P3, PT, R8.reuse, 0x4, PT ;  /* 0x000000040800780c */ /* 0x040fe20003f62270 */
[----:B------:R-:W-:Y:S01]  /*1610*/  IMAD.SHL.U32 R3, R9, 0x10, RZ ;  /* 0x0000001009037824 */ /* 0x000fe200078e00ff */
        /* <DEDUP_REMOVED lines=29> */
[----:B------:R-:W1:Y:S02]  /*17f0*/  LDS R0, [R5] ;  /* 0x0000000005007984 */ /* 0x000e640000000800 */
[----:B-1----:R-:W-:-:S04]  /*1800*/  IMAD.IADD R7, R7, 0x1, R0 ;  /* 0x0000000107077824 */ /* 0x002fc800078e0200 */
[----:B------:R-:W-:-:S05]  /*1810*/  IMAD.IADD R2, R12, 0x1, R7 ;  /* 0x000000010c027824 */ /* 0x000fca00078e0207 */
[----:B------:R-:W-:Y:S01]  /*1820*/  LOP3.LUT R2, R2, R3, RZ, 0xfc, !PT ;  /* 0x0000000302027212 */ /* 0x000fe200078efcff */
[----:B------:R-:W-:-:S05]  /*1830*/  IMAD.MOV.U32 R3, RZ, RZ, RZ ;  /* 0x000000ffff037224 */ /* 0x000fca00078e00ff */
[----:B0-----:R0:W-:Y:S04]  /*1840*/  REDG.E.ADD.64.STRONG.GPU desc[UR4][R10.64], R2 ;  /* 0x000000020a00798e */ /* 0x0011e8000c12e504 */
[----:B------:R0:W-:Y:S02]  /*1850*/  STS [R4], R7 ;  /* 0x0000000704007388 */ /* 0x0001e40000000800 */
.L_x_13:
[----:B------:R-:W-:Y:S05]  /*1860*/  BSYNC.RECONVERGENT B0 ;  /* 0x0000000000007941 */ /* 0x000fea0003800200 */
.L_x_12:
[----:B------:R-:W-:Y:S06]  /*1870*/  BAR.SYNC.DEFER_BLOCKING 0x0 ;  /* 0x0000000000007b1d */ /* 0x000fec0000010000 */
[----:B------:R-:W-:Y:S05]  /*1880*/  EXIT ;  /* 0x000000000000794d */ /* 0x000fea0003800000 */
.L_x_14:
[----:B------:R-:W-:-:S00]  /*1890*/  BRA `(.L_x_14) ;  /* 0xfffffffc00fc7947 */ /* 0x000fc0000383ffff */
[----:B------:R-:W-:-:S00]  /*18a0*/  NOP ;  /* 0x0000000000007918 */ /* 0x000fc00000000000 */
        /* <DEDUP_REMOVED lines=13> */
.L_x_15:


//--------------------- .nv.shared._Z12searchKernelPKiiPyj --------------------------
	.section	.nv.shared._Z12searchKernelPKiiPyj,"aw",@nobits
	.sectionflags	@""
	.align	4
.nv.shared._Z12searchKernelPKiiPyj:
	.zero		1092


//--------------------- .nv.shared.reserved.0     --------------------------
	.section	.nv.shared.reserved.0,"aw",@nobits
	.weak		__nv_reservedSMEM_offset_0_alias
	.size		__nv_reservedSMEM_offset_0_alias, 0, 64
	.other		__nv_reservedSMEM_offset_0_alias,@"STO_CUDA_RESERVED_SHARED STV_DEFAULT"
__nv_reservedSMEM_offset_0_alias:
	.zero		0
	.zero		64


//--------------------- .nv.constant0._Z12searchKernelPKiiPyj --------------------------
	.section	.nv.constant0._Z12searchKernelPKiiPyj,"a",@progbits
	.sectionflags	@""
	.align	4
.nv.constant0._Z12searchKernelPKiiPyj:
	.zero		924


//--------------------- SYMBOLS --------------------------

	.type		.nv.reservedSmem.offset0,@object
	.size		.nv.reservedSmem.offset0,0x4
	.type		.nv.reservedSmem.cap,@object
	.size		.nv.reservedSmem.cap,0x4
